	.headerflags	@"EF_CUDA_TEXMODE_UNIFIED EF_CUDA_64BIT_ADDRESS EF_CUDA_ACCELERATORS EF_CUDA_SM90 EF_CUDA_VIRTUAL_SM(EF_CUDA_SM90)"
	.elftype	@"ET_EXEC"


//--------------------- .nv.info                  --------------------------
	.section	.nv.info,"",@"SHT_CUDA_INFO"
	.align	4


	//----- nvinfo : EIATTR_REGCOUNT
	.align		4
        /*0000*/ 	.byte	0x04, 0x2f
        /*0002*/ 	.short	(.L_3 - .L_2)
	.align		4
.L_2:
        /*0004*/ 	.word	index@(triton_red_fused_add_div_linalg_vector_norm_9)
        /*0008*/ 	.word	0x00000012


	//----- nvinfo : EIATTR_MIN_STACK_SIZE
	.align		4
.L_3:
        /*000c*/ 	.byte	0x04, 0x12
        /*000e*/ 	.short	(.L_5 - .L_4)
	.align		4
.L_4:
        /*0010*/ 	.word	index@(triton_red_fused_add_div_linalg_vector_norm_9)
        /*0014*/ 	.word	0x00000000


	//----- nvinfo : EIATTR_FRAME_SIZE
	.align		4
.L_5:
        /*0018*/ 	.byte	0x04, 0x11
        /*001a*/ 	.short	(.L_7 - .L_6)
	.align		4
.L_6:
        /*001c*/ 	.word	index@(triton_red_fused_add_div_linalg_vector_norm_9)
        /*0020*/ 	.word	0x00000000


	//----- nvinfo : EIATTR_MIN_STACK_SIZE
	.align		4
.L_7:
        /*0024*/ 	.byte	0x04, 0x12
        /*0026*/ 	.short	(.L_9 - .L_8)
	.align		4
.L_8:
        /*0028*/ 	.word	index@(triton_red_fused_add_div_linalg_vector_norm_9)
        /*002c*/ 	.word	0x00000000
.L_9:


//--------------------- .nv.info.triton_red_fused_add_div_linalg_vector_norm_9 --------------------------
	.section	.nv.info.triton_red_fused_add_div_linalg_vector_norm_9,"",@"SHT_CUDA_INFO"
	.sectionflags	@""
	.align	4


	//----- nvinfo : EIATTR_CUDA_API_VERSION
	.align		4
        /*0000*/ 	.byte	0x04, 0x37
        /*0002*/ 	.short	(.L_11 - .L_10)
.L_10:
        /*0004*/ 	.word	0x0000007c


	//----- nvinfo : EIATTR_KPARAM_INFO
	.align		4
.L_11:
        /*0008*/ 	.byte	0x04, 0x17
        /*000a*/ 	.short	(.L_13 - .L_12)
.L_12:
        /*000c*/ 	.word	0x00000000
        /*0010*/ 	.short	0x0001
        /*0012*/ 	.short	0x0008
        /*0014*/ 	.byte	0x00, 0xf0, 0x11, 0x00


	//----- nvinfo : EIATTR_KPARAM_INFO
	.align		4
.L_13:
        /*0018*/ 	.byte	0x04, 0x17
        /*001a*/ 	.short	(.L_15 - .L_14)
.L_14:
        /*001c*/ 	.word	0x00000000
        /*0020*/ 	.short	0x0000
        /*0022*/ 	.short	0x0000
        /*0024*/ 	.byte	0x00, 0xf4, 0x21, 0x00


	//----- nvinfo : EIATTR_SPARSE_MMA_MASK
	.align		4
.L_15:
        /*0028*/ 	.byte	0x03, 0x50
        /*002a*/ 	.short	0x0000


	//----- nvinfo : EIATTR_MAXREG_COUNT
	.align		4
        /*002c*/ 	.byte	0x03, 0x1b
        /*002e*/ 	.short	0x0080


	//----- nvinfo : EIATTR_COOP_GROUP_MASK_REGIDS
	.align		4
        /*0030*/ 	.byte	0x04, 0x29
        /*0032*/ 	.short	(.L_17 - .L_16)


	//   ....[0]....
.L_16:
        /*0034*/ 	.word	0xffffffff


	//   ....[1]....
        /*0038*/ 	.word	0xffffffff


	//   ....[2]....
        /*003c*/ 	.word	0xffffffff


	//   ....[3]....
        /*0040*/ 	.word	0xffffffff


	//   ....[4]....
        /*0044*/ 	.word	0xffffffff


	//   ....[5]....
        /*0048*/ 	.word	0xffffffff


	//   ....[6]....
        /*004c*/ 	.word	0xffffffff


	//   ....[7]....
        /*0050*/ 	.word	0xffffffff


	//   ....[8]....
        /*0054*/ 	.word	0xffffffff


	//----- nvinfo : EIATTR_COOP_GROUP_INSTR_OFFSETS
	.align		4
.L_17:
        /*0058*/ 	.byte	0x04, 0x28
        /*005a*/ 	.short	(.L_19 - .L_18)


	//   ....[0]....
.L_18:
        /*005c*/ 	.word	0x00000190


	//   ....[1]....
        /*0060*/ 	.word	0x000001c0


	//   ....[2]....
        /*0064*/ 	.word	0x000001f0


	//   ....[3]....
        /*0068*/ 	.word	0x00000210


	//   ....[4]....
        /*006c*/ 	.word	0x00000230


	//   ....[5]....
        /*0070*/ 	.word	0x000002a0


	//   ....[6]....
        /*0074*/ 	.word	0x000002c0


	//   ....[7]....
        /*0078*/ 	.word	0x000002e0


	//   ....[8]....
        /*007c*/ 	.word	0x00000300


	//----- nvinfo : EIATTR_EXIT_INSTR_OFFSETS
	.align		4
.L_19:
        /*0080*/ 	.byte	0x04, 0x1c
        /*0082*/ 	.short	(.L_21 - .L_20)


	//   ....[0]....
.L_20:
        /*0084*/ 	.word	0x000004e0


	//----- nvinfo : EIATTR_REQNTID
	.align		4
.L_21:
        /*0088*/ 	.byte	0x04, 0x10
        /*008a*/ 	.short	(.L_23 - .L_22)
.L_22:
        /*008c*/ 	.word	0x00000200
        /*0090*/ 	.word	0x00000001
        /*0094*/ 	.word	0x00000001


	//----- nvinfo : EIATTR_CBANK_PARAM_SIZE
	.align		4
.L_23:
        /*0098*/ 	.byte	0x03, 0x19
        /*009a*/ 	.short	0x000c


	//----- nvinfo : EIATTR_PARAM_CBANK
	.align		4
        /*009c*/ 	.byte	0x04, 0x0a
        /*009e*/ 	.short	(.L_25 - .L_24)
	.align		4
.L_24:
        /*00a0*/ 	.word	index@(.nv.constant0.triton_red_fused_add_div_linalg_vector_norm_9)
        /*00a4*/ 	.short	0x0210
        /*00a6*/ 	.short	0x000c


	//----- nvinfo : EIATTR_SW_WAR
	.align		4
.L_25:
        /*00a8*/ 	.byte	0x04, 0x36
        /*00aa*/ 	.short	(.L_27 - .L_26)
.L_26:
        /*00ac*/ 	.word	0x00000008
.L_27:


//--------------------- .nv.callgraph             --------------------------
	.section	.nv.callgraph,"",@"SHT_CUDA_CALLGRAPH"
	.align	4
	.sectionentsize	8
	.align		4
        /*0000*/ 	.word	0x00000000
	.align		4
        /*0004*/ 	.word	0xffffffff
	.align		4
        /*0008*/ 	.word	0x00000000
	.align		4
        /*000c*/ 	.word	0xfffffffe
	.align		4
        /*0010*/ 	.word	0x00000000
	.align		4
        /*0014*/ 	.word	0xfffffffd
	.align		4
        /*0018*/ 	.word	0x00000000
	.align		4
        /*001c*/ 	.word	0xfffffffc


//--------------------- .nv.constant4             --------------------------
	.section	.nv.constant4,"a",@progbits
	.align	8
	.align		8
.nv.constant4:
        /*0000*/ 	.dword	_$_str
	.align		8
        /*0008*/ 	.dword	_$_str_$_2


//--------------------- .text.triton_red_fused_add_div_linalg_vector_norm_9 --------------------------
	.section	.text.triton_red_fused_add_div_linalg_vector_norm_9,"ax",@progbits
	.sectionflags	@"SHF_BARRIERS=1"
	.align	128
        .global         triton_red_fused_add_div_linalg_vector_norm_9
        .type           triton_red_fused_add_div_linalg_vector_norm_9,@function
        .size           triton_red_fused_add_div_linalg_vector_norm_9,(.L_x_1 - triton_red_fused_add_div_linalg_vector_norm_9)
        .other          triton_red_fused_add_div_linalg_vector_norm_9,@"STO_CUDA_ENTRY STV_DEFAULT"
triton_red_fused_add_div_linalg_vector_norm_9:
.text.triton_red_fused_add_div_linalg_vector_norm_9:
[----:B------:R-:W-:Y:S01]  /*0000*/  LDC R1, c[0x0][0x28] ;  /* 0x00000a00ff017b82 */ /* 0x000fe20000000800 */
[----:B------:R-:W1:Y:S07]  /*0010*/  S2R R15, SR_TID.X ;  /* 0x00000000000f7919 */ /* 0x000e6e0000002100 */
[----:B------:R-:W2:Y:S01]  /*0020*/  LDC.64 R2, c[0x0][0x210] ;  /* 0x00008400ff027b82 */ /* 0x000ea20000000a00 */
[----:B------:R-:W-:Y:S01]  /*0030*/  ULDC.64 UR6, c[0x0][0x208] ;  /* 0x0000820000067ab9 */ /* 0x000fe20000000a00 */
[----:B-1----:R-:W-:-:S04]  /*0040*/  SHF.L.U32 R0, R15, 0x2, RZ ;  /* 0x000000020f007819 */ /* 0x002fc800000006ff */
[----:B------:R-:W-:-:S05]  /*0050*/  LOP3.LUT R5, R0, 0x7fc, RZ, 0xc0, !PT ;  /* 0x000007fc00057812 */ /* 0x000fca00078ec0ff */
[----:B--2---:R-:W-:-:S05]  /*0060*/  IMAD.WIDE.U32 R2, R5, 0x4, R2 ;  /* 0x0000000405027825 */ /* 0x004fca00078e0002 */
[----:B------:R-:W2:Y:S04]  /*0070*/  LDG.E.EL.128 R8, desc[UR6][R2.64+0x2000] ;  /* 0x0020000602087981 */ /* 0x000ea8000c2e1d00 */
[----:B------:R-:W3:Y:S01]  /*0080*/  LDG.E.EL.128 R4, desc[UR6][R2.64] ;  /* 0x0000000602047981 */ /* 0x000ee2000c2e1d00 */
[----:B------:R-:W1:Y:S01]  /*0090*/  S2UR UR5, SR_CgaCtaId ;  /* 0x00000000000579c3 */ /* 0x000e620000008800 */
[C---:B------:R-:W-:Y:S01]  /*00a0*/  LOP3.LUT P0, RZ, R15.reuse, 0x1f, RZ, 0xc0, !PT ;  /* 0x0000001f0fff7812 */ /* 0x040fe2000780c0ff */
[----:B------:R-:W-:Y:S01]  /*00b0*/  UMOV UR4, 0x400 ;  /* 0x0000040000047882 */ /* 0x000fe20000000000 */
[----:B------:R-:W-:Y:S01]  /*00c0*/  ISETP.GE.AND P1, PT, R15, 0x10, PT ;  /* 0x000000100f00780c */ /* 0x000fe20003f26270 */
[----:B-1----:R-:W-:Y:S01]  /*00d0*/  UPRMT UR4, UR5, 0x654, UR4 ;  /* 0x0000065405047896 */ /* 0x002fe20008000004 */
[----:B--2---:R-:W-:Y:S01]  /*00e0*/  FMUL R14, R9, R9 ;  /* 0x00000009090e7220 */ /* 0x004fe20000400000 */
[----:B------:R-:W-:Y:S01]  /*00f0*/  FMUL R9, R8, R8 ;  /* 0x0000000808097220 */ /* 0x000fe20000400000 */
[----:B------:R-:W-:-:S02]  /*0100*/  FMUL R13, R10, R10 ;  /* 0x0000000a0a0d7220 */ /* 0x000fc40000400000 */
[----:B---3--:R-:W-:Y:S01]  /*0110*/  FFMA R14, R5, R5, R14 ;  /* 0x00000005050e7223 */ /* 0x008fe2000000000e */
[----:B------:R-:W-:Y:S01]  /*0120*/  FFMA R9, R4, R4, R9 ;  /* 0x0000000404097223 */ /* 0x000fe20000000009 */
[----:B------:R-:W-:Y:S01]  /*0130*/  FMUL R4, R11, R11 ;  /* 0x0000000b0b047220 */ /* 0x000fe20000400000 */
[----:B------:R-:W-:Y:S02]  /*0140*/  FFMA R13, R6, R6, R13 ;  /* 0x00000006060d7223 */ /* 0x000fe4000000000d */
[----:B------:R-:W-:Y:S01]  /*0150*/  FADD R14, R14, R9 ;  /* 0x000000090e0e7221 */ /* 0x000fe20000000000 */
[----:B------:R-:W-:-:S03]  /*0160*/  FFMA R4, R7, R7, R4 ;  /* 0x0000000707047223 */ /* 0x000fc60000000004 */
[----:B------:R-:W-:-:S04]  /*0170*/  FADD R13, R13, R14 ;  /* 0x0000000e0d0d7221 */ /* 0x000fc80000000000 */
[----:B------:R-:W-:-:S05]  /*0180*/  FADD R4, R4, R13 ;  /* 0x0000000d04047221 */ /* 0x000fca0000000000 */
[----:B------:R-:W1:Y:S02]  /*0190*/  SHFL.BFLY PT, R5, R4, 0x10, 0x1f ;  /* 0x0e001f0004057f89 */ /* 0x000e6400000e0000 */
[----:B-1----:R-:W-:Y:S01]  /*01a0*/  FADD R5, R4, R5 ;  /* 0x0000000504057221 */ /* 0x002fe20000000000 */
[----:B------:R-:W-:-:S04]  /*01b0*/  SHF.R.U32.HI R4, RZ, 0x3, R15 ;  /* 0x00000003ff047819 */ /* 0x000fc8000001160f */
[----:B------:R-:W1:Y:S01]  /*01c0*/  SHFL.BFLY PT, R6, R5, 0x8, 0x1f ;  /* 0x0d001f0005067f89 */ /* 0x000e6200000e0000 */
[----:B------:R-:W-:Y:S01]  /*01d0*/  LOP3.LUT R4, R4, 0x3c, RZ, 0xc0, !PT ;  /* 0x0000003c04047812 */ /* 0x000fe200078ec0ff */
[----:B-1----:R-:W-:-:S05]  /*01e0*/  FADD R6, R5, R6 ;  /* 0x0000000605067221 */ /* 0x002fca0000000000 */
[----:B------:R-:W1:Y:S02]  /*01f0*/  SHFL.BFLY PT, R7, R6, 0x4, 0x1f ;  /* 0x0c801f0006077f89 */ /* 0x000e6400000e0000 */
[----:B-1----:R-:W-:-:S05]  /*0200*/  FADD R7, R6, R7 ;  /* 0x0000000706077221 */ /* 0x002fca0000000000 */
[----:B------:R-:W1:Y:S02]  /*0210*/  SHFL.BFLY PT, R8, R7, 0x2, 0x1f ;  /* 0x0c401f0007087f89 */ /* 0x000e6400000e0000 */
[----:B-1----:R-:W-:-:S05]  /*0220*/  FADD R8, R7, R8 ;  /* 0x0000000807087221 */ /* 0x002fca0000000000 */
[----:B------:R-:W1:Y:S02]  /*0230*/  SHFL.BFLY PT, R9, R8, 0x1, 0x1f ;  /* 0x0c201f0008097f89 */ /* 0x000e6400000e0000 */
[----:B-1----:R-:W-:-:S05]  /*0240*/  FADD R9, R8, R9 ;  /* 0x0000000908097221 */ /* 0x002fca0000000000 */
[----:B------:R-:W-:Y:S01]  /*0250*/  @!P0 STS [R4+UR4], R9 ;  /* 0x0000000904008988 */ /* 0x000fe20008000804 */
[----:B------:R-:W-:Y:S01]  /*0260*/  BAR.SYNC.DEFER_BLOCKING 0x0 ;  /* 0x0000000000007b1d */ /* 0x000fe20000010000 */
[----:B------:R-:W-:-:S04]  /*0270*/  LOP3.LUT P0, RZ, R15, 0xf, RZ, 0xc0, !PT ;  /* 0x0000000f0fff7812 */ /* 0x000fc8000780c0ff */
[----:B------:R-:W-:Y:S01]  /*0280*/  ISETP.LT.AND P0, PT, R15, 0x10, !P0 ;  /* 0x000000100f00780c */ /* 0x000fe20004701270 */
[----:B------:R-:W1:Y:S04]  /*0290*/  @!P1 LDS R12, [R0+UR4] ;  /* 0x00000004000c9984 */ /* 0x000e680008000800 */
[----:B-1----:R-:W1:Y:S02]  /*02a0*/  SHFL.BFLY PT, R5, R12, 0x8, 0x1f ;  /* 0x0d001f000c057f89 */ /* 0x002e6400000e0000 */
[----:B-1----:R-:W-:-:S05]  /*02b0*/  FADD R5, R12, R5 ;  /* 0x000000050c057221 */ /* 0x002fca0000000000 */
[----:B------:R-:W1:Y:S02]  /*02c0*/  SHFL.BFLY PT, R6, R5, 0x4, 0x1f ;  /* 0x0c801f0005067f89 */ /* 0x000e6400000e0000 */
[----:B-1----:R-:W-:-:S05]  /*02d0*/  FADD R13, R5, R6 ;  /* 0x00000006050d7221 */ /* 0x002fca0000000000 */
[----:B------:R-:W1:Y:S02]  /*02e0*/  SHFL.BFLY PT, R6, R13, 0x2, 0x1f ;  /* 0x0c401f000d067f89 */ /* 0x000e6400000e0000 */
[----:B-1----:R-:W-:-:S05]  /*02f0*/  FADD R14, R13, R6 ;  /* 0x000000060d0e7221 */ /* 0x002fca0000000000 */
[----:B------:R-:W1:Y:S02]  /*0300*/  SHFL.BFLY PT, R7, R14, 0x1, 0x1f ;  /* 0x0c201f000e077f89 */ /* 0x000e6400000e0000 */
[----:B-1----:R-:W-:-:S05]  /*0310*/  FADD R15, R14, R7 ;  /* 0x000000070e0f7221 */ /* 0x002fca0000000000 */
[----:B------:R-:W-:Y:S01]  /*0320*/  @P0 STS [R0+UR4], R15 ;  /* 0x0000000f00000988 */ /* 0x000fe20008000804 */
[----:B------:R-:W-:Y:S06]  /*0330*/  BAR.SYNC.DEFER_BLOCKING 0x0 ;  /* 0x0000000000007b1d */ /* 0x000fec0000010000 */
[----:B------:R-:W2:Y:S04]  /*0340*/  LDG.E.EF.128 R8, desc[UR6][R2.64] ;  /* 0x0000000602087981 */ /* 0x000ea8000c0e1d00 */
[----:B------:R-:W3:Y:S04]  /*0350*/  LDG.E.EF.128 R4, desc[UR6][R2.64+0x2000] ;  /* 0x0020000602047981 */ /* 0x000ee8000c0e1d00 */
[----:B------:R-:W1:Y:S02]  /*0360*/  LDS R12, [UR4] ;  /* 0x00000004ff0c7984 */ /* 0x000e640008000800 */
[----:B-1----:R-:W1:Y:S02]  /*0370*/  MUFU.SQRT R12, R12 ;  /* 0x0000000c000c7308 */ /* 0x002e640000002000 */
[----:B-1----:R-:W-:-:S05]  /*0380*/  FADD R13, R12, 9.9999999600419720025e-13 ;  /* 0x2b8cbccc0c0d7421 */ /* 0x002fca0000000000 */
[----:B------:R-:W-:-:S13]  /*0390*/  FSETP.GT.AND P0, PT, R13, 8.50705917302346158658e+37, PT ;  /* 0x7e8000000d00780b */ /* 0x000fda0003f04000 */
[----:B------:R-:W-:-:S06]  /*03a0*/  @P0 FMUL R13, R13, 0.25 ;  /* 0x3e8000000d0d0820 */ /* 0x000fcc0000400000 */
[----:B------:R-:W1:Y:S01]  /*03b0*/  MUFU.RCP R13, R13 ;  /* 0x0000000d000d7308 */ /* 0x000e620000001000 */
[----:B--2---:R-:W-:Y:S01]  /*03c0*/  @P0 FMUL R8, R8, 0.25 ;  /* 0x3e80000008080820 */ /* 0x004fe20000400000 */
[----:B------:R-:W-:Y:S01]  /*03d0*/  @P0 FMUL R9, R9, 0.25 ;  /* 0x3e80000009090820 */ /* 0x000fe20000400000 */
[----:B------:R-:W-:Y:S01]  /*03e0*/  @P0 FMUL R10, R10, 0.25 ;  /* 0x3e8000000a0a0820 */ /* 0x000fe20000400000 */
[----:B------:R-:W-:Y:S01]  /*03f0*/  @P0 FMUL R11, R11, 0.25 ;  /* 0x3e8000000b0b0820 */ /* 0x000fe20000400000 */
[----:B---3--:R-:W-:Y:S01]  /*0400*/  @P0 FMUL R4, R4, 0.25 ;  /* 0x3e80000004040820 */ /* 0x008fe20000400000 */
[----:B------:R-:W-:Y:S01]  /*0410*/  @P0 FMUL R5, R5, 0.25 ;  /* 0x3e80000005050820 */ /* 0x000fe20000400000 */
[----:B------:R-:W-:Y:S01]  /*0420*/  @P0 FMUL R6, R6, 0.25 ;  /* 0x3e80000006060820 */ /* 0x000fe20000400000 */
[----:B------:R-:W-:Y:S01]  /*0430*/  @P0 FMUL R7, R7, 0.25 ;  /* 0x3e80000007070820 */ /* 0x000fe20000400000 */
[C---:B-1----:R-:W-:Y:S01]  /*0440*/  FMUL R8, R13.reuse, R8 ;  /* 0x000000080d087220 */ /* 0x042fe20000400000 */
[C---:B------:R-:W-:Y:S01]  /*0450*/  FMUL R9, R13.reuse, R9 ;  /* 0x000000090d097220 */ /* 0x040fe20000400000 */
[C---:B------:R-:W-:Y:S01]  /*0460*/  FMUL R10, R13.reuse, R10 ;  /* 0x0000000a0d0a7220 */ /* 0x040fe20000400000 */
[C---:B------:R-:W-:Y:S01]  /*0470*/  FMUL R11, R13.reuse, R11 ;  /* 0x0000000b0d0b7220 */ /* 0x040fe20000400000 */
[C---:B------:R-:W-:Y:S01]  /*0480*/  FMUL R4, R13.reuse, R4 ;  /* 0x000000040d047220 */ /* 0x040fe20000400000 */
[C---:B------:R-:W-:Y:S01]  /*0490*/  FMUL R5, R13.reuse, R5 ;  /* 0x000000050d057220 */ /* 0x040fe20000400000 */
[C---:B------:R-:W-:Y:S01]  /*04a0*/  FMUL R6, R13.reuse, R6 ;  /* 0x000000060d067220 */ /* 0x040fe20000400000 */
[----:B------:R-:W-:Y:S01]  /*04b0*/  FMUL R7, R13, R7 ;  /* 0x000000070d077220 */ /* 0x000fe20000400000 */
[----:B------:R-:W-:Y:S04]  /*04c0*/  STG.E.128 desc[UR6][R2.64], R8 ;  /* 0x0000000802007986 */ /* 0x000fe8000c101d06 */
[----:B------:R-:W-:Y:S01]  /*04d0*/  STG.E.128 desc[UR6][R2.64+0x2000], R4 ;  /* 0x0020000402007986 */ /* 0x000fe2000c101d06 */
[----:B------:R-:W-:Y:S05]  /*04e0*/  EXIT ;  /* 0x000000000000794d */ /* 0x000fea0003800000 */
.L_x_0:
[----:B------:R-:W-:-:S00]  /*04f0*/  BRA `(.L_x_0) ;  /* 0xfffffffc00fc7947 */ /* 0x000fc0000383ffff */
[----:B------:R-:W-:-:S00]  /*0500*/  NOP ;  /* 0x0000000000007918 */ /* 0x000fc00000000000 */
[----:B------:R-:W-:-:S00]  /*0510*/  NOP ;  /* 0x0000000000007918 */ /* 0x000fc00000000000 */
[----:B------:R-:W-:-:S00]  /*0520*/  NOP ;  /* 0x0000000000007918 */ /* 0x000fc00000000000 */
[----:B------:R-:W-:-:S00]  /*0530*/  NOP ;  /* 0x0000000000007918 */ /* 0x000fc00000000000 */
[----:B------:R-:W-:-:S00]  /*0540*/  NOP ;  /* 0x0000000000007918 */ /* 0x000fc00000000000 */
[----:B------:R-:W-:-:S00]  /*0550*/  NOP ;  /* 0x0000000000007918 */ /* 0x000fc00000000000 */
[----:B------:R-:W-:-:S00]  /*0560*/  NOP ;  /* 0x0000000000007918 */ /* 0x000fc00000000000 */
[----:B------:R-:W-:-:S00]  /*0570*/  NOP ;  /* 0x0000000000007918 */ /* 0x000fc00000000000 */
.L_x_1:


//--------------------- .nv.global.init           --------------------------
	.section	.nv.global.init,"aw",@progbits
.nv.global.init:
	.type		_$_str,@object
	.size		_$_str,(_$_str_$_2 - _$_str)
_$_str:
        /*0000*/ 	.byte	0x5f, 0x5f, 0x43, 0x55, 0x44, 0x41, 0x5f, 0x46, 0x54, 0x5a, 0x00
	.type		_$_str_$_2,@object
	.size		_$_str_$_2,(.L_1 - _$_str_$_2)
_$_str_$_2:
        /*000b*/ 	.byte	0x5f, 0x5f, 0x43, 0x55, 0x44, 0x41, 0x5f, 0x50, 0x52, 0x45, 0x43, 0x5f, 0x53, 0x51, 0x52, 0x54
        /*001b*/ 	.byte	0x00
.L_1:


//--------------------- .nv.shared.triton_red_fused_add_div_linalg_vector_norm_9 --------------------------
	.section	.nv.shared.triton_red_fused_add_div_linalg_vector_norm_9,"aw",@nobits
	.sectionflags	@""
	.align	16
	.zero		1024


//--------------------- .nv.constant0.triton_red_fused_add_div_linalg_vector_norm_9 --------------------------
	.section	.nv.constant0.triton_red_fused_add_div_linalg_vector_norm_9,"a",@progbits
	.sectionflags	@""
	.align	4
.nv.constant0.triton_red_fused_add_div_linalg_vector_norm_9:
	.zero		540
